//
// Generated by NVIDIA NVVM Compiler
//
// Compiler Build ID: CL-36424714
// Cuda compilation tools, release 13.0, V13.0.88
// Based on NVVM 20.0.0
//

.version 9.0
.target sm_100
.address_size 64

	// .globl	rk4_stage2

.visible .entry rk4_stage2(
	.param .u64 .ptr .align 1 rk4_stage2_param_0,
	.param .u64 .ptr .align 1 rk4_stage2_param_1,
	.param .u64 .ptr .align 1 rk4_stage2_param_2,
	.param .f64 rk4_stage2_param_3,
	.param .f64 rk4_stage2_param_4,
	.param .u32 rk4_stage2_param_5
)
{
	.reg .pred 	%p<2>;
	.reg .b32 	%r<6>;
	.reg .b64 	%rd<11>;
	.reg .b64 	%fd<7>;

	ld.param.u64 	%rd1, [rk4_stage2_param_0];
	ld.param.u64 	%rd2, [rk4_stage2_param_1];
	ld.param.u64 	%rd3, [rk4_stage2_param_2];
	ld.param.f64 	%fd1, [rk4_stage2_param_4];
	ld.param.u32 	%r2, [rk4_stage2_param_5];
	mov.u32 	%r3, %ctaid.x;
	mov.u32 	%r4, %ntid.x;
	mov.u32 	%r5, %tid.x;
	mad.lo.s32 	%r1, %r3, %r4, %r5;
	setp.ge.s32 	%p1, %r1, %r2;
	@%p1 bra 	$L__BB0_2;
	cvta.to.global.u64 	%rd4, %rd1;
	cvta.to.global.u64 	%rd5, %rd2;
	cvta.to.global.u64 	%rd6, %rd3;
	mul.wide.s32 	%rd7, %r1, 8;
	add.s64 	%rd8, %rd4, %rd7;
	ld.global.nc.f64 	%fd2, [%rd8];
	add.s64 	%rd9, %rd5, %rd7;
	ld.global.nc.f64 	%fd3, [%rd9];
	fma.rn.f64 	%fd4, %fd3, 0d3FE0000000000000, %fd2;
	neg.f64 	%fd5, %fd4;
	mul.f64 	%fd6, %fd1, %fd5;
	add.s64 	%rd10, %rd6, %rd7;
	st.global.f64 	[%rd10], %fd6;
$L__BB0_2:
	ret;

}
	// .globl	rk4_stage2_f32
.visible .entry rk4_stage2_f32(
	.param .u64 .ptr .align 1 rk4_stage2_f32_param_0,
	.param .u64 .ptr .align 1 rk4_stage2_f32_param_1,
	.param .u64 .ptr .align 1 rk4_stage2_f32_param_2,
	.param .f32 rk4_stage2_f32_param_3,
	.param .f32 rk4_stage2_f32_param_4,
	.param .u32 rk4_stage2_f32_param_5
)
{
	.reg .pred 	%p<2>;
	.reg .b32 	%r<6>;
	.reg .b32 	%f<7>;
	.reg .b64 	%rd<11>;

	ld.param.u64 	%rd1, [rk4_stage2_f32_param_0];
	ld.param.u64 	%rd2, [rk4_stage2_f32_param_1];
	ld.param.u64 	%rd3, [rk4_stage2_f32_param_2];
	ld.param.f32 	%f1, [rk4_stage2_f32_param_4];
	ld.param.u32 	%r2, [rk4_stage2_f32_param_5];
	mov.u32 	%r3, %ctaid.x;
	mov.u32 	%r4, %ntid.x;
	mov.u32 	%r5, %tid.x;
	mad.lo.s32 	%r1, %r3, %r4, %r5;
	setp.ge.s32 	%p1, %r1, %r2;
	@%p1 bra 	$L__BB1_2;
	cvta.to.global.u64 	%rd4, %rd1;
	cvta.to.global.u64 	%rd5, %rd2;
	cvta.to.global.u64 	%rd6, %rd3;
	mul.wide.s32 	%rd7, %r1, 4;
	add.s64 	%rd8, %rd4, %rd7;
	ld.global.nc.f32 	%f2, [%rd8];
	add.s64 	%rd9, %rd5, %rd7;
	ld.global.nc.f32 	%f3, [%rd9];
	fma.rn.f32 	%f4, %f3, 0f3F000000, %f2;
	neg.f32 	%f5, %f4;
	mul.f32 	%f6, %f1, %f5;
	add.s64 	%rd10, %rd6, %rd7;
	st.global.f32 	[%rd10], %f6;
$L__BB1_2:
	ret;

}


// ===== COMPILED SASS (sm_100) =====

	.target	sm_100

	.elftype	@"ET_EXEC"


//--------------------- .note.nv.tkinfo           --------------------------
	.section	.note.nv.tkinfo,"",@"SHT_NOTE"
	.sectionflags	@"SHF_NOTE_NV_TKINFO"
	.tkinfo
        /*0018*/ 	.word	0x00000002
        /*0030*/ 	.string	""
        /*0030*/ 	.string	"ptxas"
        /*0030*/ 	.string	"Cuda compilation tools, release 13.0, V13.0.88"
        /*0030*/ 	.string	"Build cuda_13.0.r13.0/compiler.36424714_0"
        /*0030*/ 	.string	"-arch sm_100 -m 64 "



//--------------------- .note.nv.cuinfo           --------------------------
	.section	.note.nv.cuinfo,"",@"SHT_NOTE"
	.sectionflags	@"SHF_NOTE_NV_CUINFO"
        /*0018*/ 	.short	0x0002
        /*001a*/ 	.short	0x0064
        /*001c*/ 	.short	0x0082
	.zero		2


//--------------------- .nv.info                  --------------------------
	.section	.nv.info,"",@"SHT_CUDA_INFO"
	.align	4


	//----- nvinfo : EIATTR_REGCOUNT
	.align		4
        /*0000*/ 	.byte	0x04, 0x2f
        /*0002*/ 	.short	(.L_1 - .L_0)
	.align		4
.L_0:
        /*0004*/ 	.word	index@(rk4_stage2)
        /*0008*/ 	.word	0x0000000e


	//----- nvinfo : EIATTR_FRAME_SIZE
	.align		4
.L_1:
        /*000c*/ 	.byte	0x04, 0x11
        /*000e*/ 	.short	(.L_3 - .L_2)
	.align		4
.L_2:
        /*0010*/ 	.word	index@(rk4_stage2)
        /*0014*/ 	.word	0x00000000


	//----- nvinfo : EIATTR_REGCOUNT
	.align		4
.L_3:
        /*0018*/ 	.byte	0x04, 0x2f
        /*001a*/ 	.short	(.L_5 - .L_4)
	.align		4
.L_4:
        /*001c*/ 	.word	index@(rk4_stage2_f32)
        /*0020*/ 	.word	0x0000000c


	//----- nvinfo : EIATTR_FRAME_SIZE
	.align		4
.L_5:
        /*0024*/ 	.byte	0x04, 0x11
        /*0026*/ 	.short	(.L_7 - .L_6)
	.align		4
.L_6:
        /*0028*/ 	.word	index@(rk4_stage2_f32)
        /*002c*/ 	.word	0x00000000


	//----- nvinfo : EIATTR_MIN_STACK_SIZE
	.align		4
.L_7:
        /*0030*/ 	.byte	0x04, 0x12
        /*0032*/ 	.short	(.L_9 - .L_8)
	.align		4
.L_8:
        /*0034*/ 	.word	index@(rk4_stage2_f32)
        /*0038*/ 	.word	0x00000000


	//----- nvinfo : EIATTR_MIN_STACK_SIZE
	.align		4
.L_9:
        /*003c*/ 	.byte	0x04, 0x12
        /*003e*/ 	.short	(.L_11 - .L_10)
	.align		4
.L_10:
        /*0040*/ 	.word	index@(rk4_stage2)
        /*0044*/ 	.word	0x00000000
.L_11:


//--------------------- .nv.compat                --------------------------
	.section	.nv.compat,"",@"SHT_CUDA_COMPAT_INFO"
	.align	4
        /*0000*/ 	.byte	0x02, 0x09, 0x00, 0x00, 0x02, 0x02, 0x01, 0x00, 0x02, 0x05, 0x05, 0x00, 0x03, 0x07, 0x01, 0x01
        /*0010*/ 	.byte	0x02, 0x03, 0x00, 0x00, 0x02, 0x06, 0x01, 0x00, 0x04, 0x0b, 0x08, 0x00, 0x01, 0x00, 0x00, 0x00
        /*0020*/ 	.byte	0x00, 0x00, 0x00, 0x00


//--------------------- .nv.info.rk4_stage2_f32   --------------------------
	.section	.nv.info.rk4_stage2_f32,"",@"SHT_CUDA_INFO"
	.sectionflags	@""
	.align	4


	//----- nvinfo : EIATTR_CUDA_API_VERSION
	.align		4
        /*0000*/ 	.byte	0x04, 0x37
        /*0002*/ 	.short	(.L_13 - .L_12)
.L_12:
        /*0004*/ 	.word	0x00000082


	//----- nvinfo : EIATTR_KPARAM_INFO
	.align		4
.L_13:
        /*0008*/ 	.byte	0x04, 0x17
        /*000a*/ 	.short	(.L_15 - .L_14)
.L_14:
        /*000c*/ 	.word	0x00000000
        /*0010*/ 	.short	0x0005
        /*0012*/ 	.short	0x0020
        /*0014*/ 	.byte	0x00, 0xf0, 0x11, 0x00


	//----- nvinfo : EIATTR_KPARAM_INFO
	.align		4
.L_15:
        /*0018*/ 	.byte	0x04, 0x17
        /*001a*/ 	.short	(.L_17 - .L_16)
.L_16:
        /*001c*/ 	.word	0x00000000
        /*0020*/ 	.short	0x0004
        /*0022*/ 	.short	0x001c
        /*0024*/ 	.byte	0x00, 0xf0, 0x11, 0x00


	//----- nvinfo : EIATTR_KPARAM_INFO
	.align		4
.L_17:
        /*0028*/ 	.byte	0x04, 0x17
        /*002a*/ 	.short	(.L_19 - .L_18)
.L_18:
        /*002c*/ 	.word	0x00000000
        /*0030*/ 	.short	0x0003
        /*0032*/ 	.short	0x0018
        /*0034*/ 	.byte	0x00, 0xf0, 0x11, 0x00


	//----- nvinfo : EIATTR_KPARAM_INFO
	.align		4
.L_19:
        /*0038*/ 	.byte	0x04, 0x17
        /*003a*/ 	.short	(.L_21 - .L_20)
.L_20:
        /*003c*/ 	.word	0x00000000
        /*0040*/ 	.short	0x0002
        /*0042*/ 	.short	0x0010
        /*0044*/ 	.byte	0x00, 0xf5, 0x21, 0x00


	//----- nvinfo : EIATTR_KPARAM_INFO
	.align		4
.L_21:
        /*0048*/ 	.byte	0x04, 0x17
        /*004a*/ 	.short	(.L_23 - .L_22)
.L_22:
        /*004c*/ 	.word	0x00000000
        /*0050*/ 	.short	0x0001
        /*0052*/ 	.short	0x0008
        /*0054*/ 	.byte	0x00, 0xf5, 0x21, 0x00


	//----- nvinfo : EIATTR_KPARAM_INFO
	.align		4
.L_23:
        /*0058*/ 	.byte	0x04, 0x17
        /*005a*/ 	.short	(.L_25 - .L_24)
.L_24:
        /*005c*/ 	.word	0x00000000
        /*0060*/ 	.short	0x0000
        /*0062*/ 	.short	0x0000
        /*0064*/ 	.byte	0x00, 0xf5, 0x21, 0x00


	//----- nvinfo : EIATTR_SPARSE_MMA_MASK
	.align		4
.L_25:
        /*0068*/ 	.byte	0x03, 0x50
        /*006a*/ 	.short	0x0000


	//----- nvinfo : EIATTR_MAXREG_COUNT
	.align		4
        /*006c*/ 	.byte	0x03, 0x1b
        /*006e*/ 	.short	0x00ff


	//----- nvinfo : EIATTR_MERCURY_ISA_VERSION
	.align		4
        /*0070*/ 	.byte	0x03, 0x5f
        /*0072*/ 	.short	0x0101


	//----- nvinfo : EIATTR_VRC_CTA_INIT_COUNT
	.align		4
        /*0074*/ 	.byte	0x02, 0x4a
	.zero		1
	.zero		1


	//----- nvinfo : EIATTR_EXIT_INSTR_OFFSETS
	.align		4
        /*0078*/ 	.byte	0x04, 0x1c
        /*007a*/ 	.short	(.L_27 - .L_26)


	//   ....[0]....
.L_26:
        /*007c*/ 	.word	0x00000070


	//   ....[1]....
        /*0080*/ 	.word	0x00000150


	//----- nvinfo : EIATTR_CBANK_PARAM_SIZE
	.align		4
.L_27:
        /*0084*/ 	.byte	0x03, 0x19
        /*0086*/ 	.short	0x0024


	//----- nvinfo : EIATTR_PARAM_CBANK
	.align		4
        /*0088*/ 	.byte	0x04, 0x0a
        /*008a*/ 	.short	(.L_29 - .L_28)
	.align		4
.L_28:
        /*008c*/ 	.word	index@(.nv.constant0.rk4_stage2_f32)
        /*0090*/ 	.short	0x0380
        /*0092*/ 	.short	0x0024


	//----- nvinfo : EIATTR_SW_WAR
	.align		4
.L_29:
        /*0094*/ 	.byte	0x04, 0x36
        /*0096*/ 	.short	(.L_31 - .L_30)
.L_30:
        /*0098*/ 	.word	0x00000008
.L_31:


//--------------------- .nv.info.rk4_stage2       --------------------------
	.section	.nv.info.rk4_stage2,"",@"SHT_CUDA_INFO"
	.sectionflags	@""
	.align	4


	//----- nvinfo : EIATTR_CUDA_API_VERSION
	.align		4
        /*0000*/ 	.byte	0x04, 0x37
        /*0002*/ 	.short	(.L_33 - .L_32)
.L_32:
        /*0004*/ 	.word	0x00000082


	//----- nvinfo : EIATTR_KPARAM_INFO
	.align		4
.L_33:
        /*0008*/ 	.byte	0x04, 0x17
        /*000a*/ 	.short	(.L_35 - .L_34)
.L_34:
        /*000c*/ 	.word	0x00000000
        /*0010*/ 	.short	0x0005
        /*0012*/ 	.short	0x0028
        /*0014*/ 	.byte	0x00, 0xf0, 0x11, 0x00


	//----- nvinfo : EIATTR_KPARAM_INFO
	.align		4
.L_35:
        /*0018*/ 	.byte	0x04, 0x17
        /*001a*/ 	.short	(.L_37 - .L_36)
.L_36:
        /*001c*/ 	.word	0x00000000
        /*0020*/ 	.short	0x0004
        /*0022*/ 	.short	0x0020
        /*0024*/ 	.byte	0x00, 0xf0, 0x21, 0x00


	//----- nvinfo : EIATTR_KPARAM_INFO
	.align		4
.L_37:
        /*0028*/ 	.byte	0x04, 0x17
        /*002a*/ 	.short	(.L_39 - .L_38)
.L_38:
        /*002c*/ 	.word	0x00000000
        /*0030*/ 	.short	0x0003
        /*0032*/ 	.short	0x0018
        /*0034*/ 	.byte	0x00, 0xf0, 0x21, 0x00


	//----- nvinfo : EIATTR_KPARAM_INFO
	.align		4
.L_39:
        /*0038*/ 	.byte	0x04, 0x17
        /*003a*/ 	.short	(.L_41 - .L_40)
.L_40:
        /*003c*/ 	.word	0x00000000
        /*0040*/ 	.short	0x0002
        /*0042*/ 	.short	0x0010
        /*0044*/ 	.byte	0x00, 0xf5, 0x21, 0x00


	//----- nvinfo : EIATTR_KPARAM_INFO
	.align		4
.L_41:
        /*0048*/ 	.byte	0x04, 0x17
        /*004a*/ 	.short	(.L_43 - .L_42)
.L_42:
        /*004c*/ 	.word	0x00000000
        /*0050*/ 	.short	0x0001
        /*0052*/ 	.short	0x0008
        /*0054*/ 	.byte	0x00, 0xf5, 0x21, 0x00


	//----- nvinfo : EIATTR_KPARAM_INFO
	.align		4
.L_43:
        /*0058*/ 	.byte	0x04, 0x17
        /*005a*/ 	.short	(.L_45 - .L_44)
.L_44:
        /*005c*/ 	.word	0x00000000
        /*0060*/ 	.short	0x0000
        /*0062*/ 	.short	0x0000
        /*0064*/ 	.byte	0x00, 0xf5, 0x21, 0x00


	//----- nvinfo : EIATTR_SPARSE_MMA_MASK
	.align		4
.L_45:
        /*0068*/ 	.byte	0x03, 0x50
        /*006a*/ 	.short	0x0000


	//----- nvinfo : EIATTR_MAXREG_COUNT
	.align		4
        /*006c*/ 	.byte	0x03, 0x1b
        /*006e*/ 	.short	0x00ff


	//----- nvinfo : EIATTR_MERCURY_ISA_VERSION
	.align		4
        /*0070*/ 	.byte	0x03, 0x5f
        /*0072*/ 	.short	0x0101


	//----- nvinfo : EIATTR_VRC_CTA_INIT_COUNT
	.align		4
        /*0074*/ 	.byte	0x02, 0x4a
	.zero		1
	.zero		1


	//----- nvinfo : EIATTR_EXIT_INSTR_OFFSETS
	.align		4
        /*0078*/ 	.byte	0x04, 0x1c
        /*007a*/ 	.short	(.L_47 - .L_46)


	//   ....[0]....
.L_46:
        /*007c*/ 	.word	0x00000070


	//   ....[1]....
        /*0080*/ 	.word	0x00000150


	//----- nvinfo : EIATTR_CBANK_PARAM_SIZE
	.align		4
.L_47:
        /*0084*/ 	.byte	0x03, 0x19
        /*0086*/ 	.short	0x002c


	//----- nvinfo : EIATTR_PARAM_CBANK
	.align		4
        /*0088*/ 	.byte	0x04, 0x0a
        /*008a*/ 	.short	(.L_49 - .L_48)
	.align		4
.L_48:
        /*008c*/ 	.word	index@(.nv.constant0.rk4_stage2)
        /*0090*/ 	.short	0x0380
        /*0092*/ 	.short	0x002c


	//----- nvinfo : EIATTR_SW_WAR
	.align		4
.L_49:
        /*0094*/ 	.byte	0x04, 0x36
        /*0096*/ 	.short	(.L_51 - .L_50)
.L_50:
        /*0098*/ 	.word	0x00000008
.L_51:


//--------------------- .nv.callgraph             --------------------------
	.section	.nv.callgraph,"",@"SHT_CUDA_CALLGRAPH"
	.align	4
	.sectionentsize	8
	.align		4
        /*0000*/ 	.word	0x00000000
	.align		4
        /*0004*/ 	.word	0xffffffff
	.align		4
        /*0008*/ 	.word	0x00000000
	.align		4
        /*000c*/ 	.word	0xfffffffe
	.align		4
        /*0010*/ 	.word	0x00000000
	.align		4
        /*0014*/ 	.word	0xfffffffd
	.align		4
        /*0018*/ 	.word	0x00000000
	.align		4
        /*001c*/ 	.word	0xfffffffc


//--------------------- .text.rk4_stage2_f32      --------------------------
	.section	.text.rk4_stage2_f32,"ax",@progbits
	.align	128
        .global         rk4_stage2_f32
        .type           rk4_stage2_f32,@function
        .size           rk4_stage2_f32,(.L_x_2 - rk4_stage2_f32)
        .other          rk4_stage2_f32,@"STO_CUDA_ENTRY STV_DEFAULT"
rk4_stage2_f32:
.text.rk4_stage2_f32:
[----:B------:R-:W-:Y:S01]  /*0000*/  LDC R1, c[0x0][0x37c] ;  /* 0x0000df00ff017b82 */ /* 0x000fe20000000800 */
[----:B------:R-:W0:Y:S07]  /*0010*/  S2R R0, SR_TID.X ;  /* 0x0000000000007919 */ /* 0x000e2e0000002100 */
[----:B------:R-:W0:Y:S01]  /*0020*/  S2UR UR4, SR_CTAID.X ;  /* 0x00000000000479c3 */ /* 0x000e220000002500 */
[----:B------:R-:W1:Y:S07]  /*0030*/  LDCU UR5, c[0x0][0x3a0] ;  /* 0x00007400ff0577ac */ /* 0x000e6e0008000800 */
[----:B------:R-:W0:Y:S02]  /*0040*/  LDC R9, c[0x0][0x360] ;  /* 0x0000d800ff097b82 */ /* 0x000e240000000800 */
[----:B0-----:R-:W-:-:S05]  /*0050*/  IMAD R9, R9, UR4, R0 ;  /* 0x0000000409097c24 */ /* 0x001fca000f8e0200 */
[----:B-1----:R-:W-:-:S13]  /*0060*/  ISETP.GE.AND P0, PT, R9, UR5, PT ;  /* 0x0000000509007c0c */ /* 0x002fda000bf06270 */
[----:B------:R-:W-:Y:S05]  /*0070*/  @P0 EXIT ;  /* 0x000000000000094d */ /* 0x000fea0003800000 */
[----:B------:R-:W0:Y:S01]  /*0080*/  LDC.64 R2, c[0x0][0x380] ;  /* 0x0000e000ff027b82 */ /* 0x000e220000000a00 */
[----:B------:R-:W1:Y:S01]  /*0090*/  LDCU.64 UR4, c[0x0][0x358] ;  /* 0x00006b00ff0477ac */ /* 0x000e620008000a00 */
[----:B------:R-:W2:Y:S06]  /*00a0*/  LDCU UR6, c[0x0][0x39c] ;  /* 0x00007380ff0677ac */ /* 0x000eac0008000800 */
[----:B------:R-:W3:Y:S08]  /*00b0*/  LDC.64 R4, c[0x0][0x388] ;  /* 0x0000e200ff047b82 */ /* 0x000ef00000000a00 */
[----:B------:R-:W4:Y:S01]  /*00c0*/  LDC.64 R6, c[0x0][0x390] ;  /* 0x0000e400ff067b82 */ /* 0x000f220000000a00 */
[----:B0-----:R-:W-:-:S06]  /*00d0*/  IMAD.WIDE R2, R9, 0x4, R2 ;  /* 0x0000000409027825 */ /* 0x001fcc00078e0202 */
[----:B-1----:R-:W5:Y:S01]  /*00e0*/  LDG.E.CONSTANT R2, desc[UR4][R2.64] ;  /* 0x0000000402027981 */ /* 0x002f62000c1e9900 */
[----:B---3--:R-:W-:-:S06]  /*00f0*/  IMAD.WIDE R4, R9, 0x4, R4 ;  /* 0x0000000409047825 */ /* 0x008fcc00078e0204 */
[----:B------:R-:W5:Y:S01]  /*0100*/  LDG.E.CONSTANT R5, desc[UR4][R4.64] ;  /* 0x0000000404057981 */ /* 0x000f62000c1e9900 */
[----:B----4-:R-:W-:-:S04]  /*0110*/  IMAD.WIDE R6, R9, 0x4, R6 ;  /* 0x0000000409067825 */ /* 0x010fc800078e0206 */
[----:B-----5:R-:W-:-:S04]  /*0120*/  FFMA R0, R5, 0.5, R2 ;  /* 0x3f00000005007823 */ /* 0x020fc80000000002 */
[----:B--2---:R-:W-:-:S05]  /*0130*/  FMUL R9, R0, -UR6 ;  /* 0x8000000600097c20 */ /* 0x004fca0008400000 */
[----:B------:R-:W-:Y:S01]  /*0140*/  STG.E desc[UR4][R6.64], R9 ;  /* 0x0000000906007986 */ /* 0x000fe2000c101904 */
[----:B------:R-:W-:Y:S05]  /*0150*/  EXIT ;  /* 0x000000000000794d */ /* 0x000fea0003800000 */
.L_x_0:
[----:B------:R-:W-:-:S00]  /*0160*/  BRA `(.L_x_0) ;  /* 0xfffffffc00fc7947 */ /* 0x000fc0000383ffff */
[----:B------:R-:W-:-:S00]  /*0170*/  NOP ;  /* 0x0000000000007918 */ /* 0x000fc00000000000 */
        /* <DEDUP_REMOVED lines=8> */
.L_x_2:


//--------------------- .text.rk4_stage2          --------------------------
	.section	.text.rk4_stage2,"ax",@progbits
	.align	128
        .global         rk4_stage2
        .type           rk4_stage2,@function
        .size           rk4_stage2,(.L_x_3 - rk4_stage2)
        .other          rk4_stage2,@"STO_CUDA_ENTRY STV_DEFAULT"
rk4_stage2:
.text.rk4_stage2:
        /* <DEDUP_REMOVED lines=10> */
[----:B------:R-:W2:Y:S06]  /*00a0*/  LDCU.64 UR6, c[0x0][0x3a0] ;  /* 0x00007400ff0677ac */ /* 0x000eac0008000a00 */
[----:B------:R-:W3:Y:S08]  /*00b0*/  LDC.64 R4, c[0x0][0x388] ;  /* 0x0000e200ff047b82 */ /* 0x000ef00000000a00 */
[----:B------:R-:W4:Y:S01]  /*00c0*/  LDC.64 R8, c[0x0][0x390] ;  /* 0x0000e400ff087b82 */ /* 0x000f220000000a00 */
[----:B0-----:R-:W-:-:S06]  /*00d0*/  IMAD.WIDE R2, R11, 0x8, R2 ;  /* 0x000000080b027825 */ /* 0x001fcc00078e0202 */
[----:B-1----:R-:W5:Y:S01]  /*00e0*/  LDG.E.64.CONSTANT R2, desc[UR4][R2.64] ;  /* 0x0000000402027981 */ /* 0x002f62000c1e9b00 */
[----:B---3--:R-:W-:-:S06]  /*00f0*/  IMAD.WIDE R4, R11, 0x8, R4 ;  /* 0x000000080b047825 */ /* 0x008fcc00078e0204 */
[----:B------:R-:W5:Y:S01]  /*0100*/  LDG.E.64.CONSTANT R4, desc[UR4][R4.64] ;  /* 0x0000000404047981 */ /* 0x000f62000c1e9b00 */
[----:B----4-:R-:W-:Y:S01]  /*0110*/  IMAD.WIDE R8, R11, 0x8, R8 ;  /* 0x000000080b087825 */ /* 0x010fe200078e0208 */
[----:B-----5:R-:W-:-:S08]  /*0120*/  DFMA R6, R4, 0.5, R2 ;  /* 0x3fe000000406782b */ /* 0x020fd00000000002 */
[----:B--2---:R-:W-:-:S07]  /*0130*/  DMUL R6, R6, -UR6 ;  /* 0x8000000606067c28 */ /* 0x004fce0008000000 */
[----:B------:R-:W-:Y:S01]  /*0140*/  STG.E.64 desc[UR4][R8.64], R6 ;  /* 0x0000000608007986 */ /* 0x000fe2000c101b04 */
[----:B------:R-:W-:Y:S05]  /*0150*/  EXIT ;  /* 0x000000000000794d */ /* 0x000fea0003800000 */
.L_x_1:
        /* <DEDUP_REMOVED lines=10> */
.L_x_3:


//--------------------- .nv.shared.reserved.0     --------------------------
	.section	.nv.shared.reserved.0,"aw",@nobits
	.weak		__nv_reservedSMEM_offset_0_alias
	.size		__nv_reservedSMEM_offset_0_alias, 0, 64
	.other		__nv_reservedSMEM_offset_0_alias,@"STO_CUDA_RESERVED_SHARED STV_DEFAULT"
__nv_reservedSMEM_offset_0_alias:
	.zero		0
	.zero		64


//--------------------- .nv.constant0.rk4_stage2_f32 --------------------------
	.section	.nv.constant0.rk4_stage2_f32,"a",@progbits
	.sectionflags	@""
	.align	4
.nv.constant0.rk4_stage2_f32:
	.zero		932


//--------------------- .nv.constant0.rk4_stage2  --------------------------
	.section	.nv.constant0.rk4_stage2,"a",@progbits
	.sectionflags	@""
	.align	4
.nv.constant0.rk4_stage2:
	.zero		940


//--------------------- SYMBOLS --------------------------

	.type		.nv.reservedSmem.offset0,@object
	.size		.nv.reservedSmem.offset0,0x4
